//
// Generated by NVIDIA NVVM Compiler
//
// Compiler Build ID: CL-36424714
// Cuda compilation tools, release 13.0, V13.0.88
// Based on NVVM 20.0.0
//

.version 9.0
.target sm_100
.address_size 64

	// .globl	_Z18matrixVectorKernelPiS_S_ii
// _ZZ18matrixVectorKernelPiS_S_iiE5sdata has been demoted
.extern .shared .align 16 .b8 sdata[];
.extern .shared .align 16 .b8 s_v[];

.visible .entry _Z18matrixVectorKernelPiS_S_ii(
	.param .u64 .ptr .align 1 _Z18matrixVectorKernelPiS_S_ii_param_0,
	.param .u64 .ptr .align 1 _Z18matrixVectorKernelPiS_S_ii_param_1,
	.param .u64 .ptr .align 1 _Z18matrixVectorKernelPiS_S_ii_param_2,
	.param .u32 _Z18matrixVectorKernelPiS_S_ii_param_3,
	.param .u32 _Z18matrixVectorKernelPiS_S_ii_param_4
)
{
	.reg .pred 	%p<2>;
	.reg .b32 	%r<23>;
	.reg .b64 	%rd<13>;
	// demoted variable
	.shared .align 4 .b8 _ZZ18matrixVectorKernelPiS_S_iiE5sdata[40];
	ld.param.u64 	%rd2, [_Z18matrixVectorKernelPiS_S_ii_param_0];
	ld.param.u64 	%rd3, [_Z18matrixVectorKernelPiS_S_ii_param_1];
	ld.param.u64 	%rd1, [_Z18matrixVectorKernelPiS_S_ii_param_2];
	ld.param.u32 	%r3, [_Z18matrixVectorKernelPiS_S_ii_param_4];
	cvta.to.global.u64 	%rd4, %rd3;
	cvta.to.global.u64 	%rd5, %rd2;
	mov.u32 	%r4, %ctaid.x;
	mov.u32 	%r5, %ntid.x;
	mov.u32 	%r6, %tid.x;
	mad.lo.s32 	%r1, %r4, %r5, %r6;
	mov.u32 	%r7, %ctaid.y;
	mov.u32 	%r8, %ntid.y;
	mov.u32 	%r9, %tid.y;
	mad.lo.s32 	%r10, %r7, %r8, %r9;
	shl.b32 	%r11, %r1, 2;
	mov.u32 	%r12, _ZZ18matrixVectorKernelPiS_S_iiE5sdata;
	add.s32 	%r2, %r12, %r11;
	mad.lo.s32 	%r13, %r3, %r1, %r10;
	mul.wide.s32 	%rd6, %r13, 4;
	add.s64 	%rd7, %rd5, %rd6;
	ld.global.u32 	%r14, [%rd7];
	mul.wide.u32 	%rd8, %r10, 4;
	add.s64 	%rd9, %rd4, %rd8;
	ld.global.u32 	%r15, [%rd9];
	ld.shared.u32 	%r16, [%r2];
	mad.lo.s32 	%r17, %r15, %r14, %r16;
	atom.shared.add.u32 	%r18, [%r2], %r17;
	bar.sync 	0;
	or.b32  	%r19, %r6, %r9;
	setp.ne.s32 	%p1, %r19, 0;
	@%p1 bra 	$L__BB0_2;
	cvta.to.global.u64 	%rd10, %rd1;
	ld.shared.u32 	%r20, [%r2];
	mul.wide.s32 	%rd11, %r1, 4;
	add.s64 	%rd12, %rd10, %rd11;
	ld.global.u32 	%r21, [%rd12];
	add.s32 	%r22, %r21, %r20;
	st.global.u32 	[%rd12], %r22;
$L__BB0_2:
	ret;

}
	// .globl	_Z22treeRowReductionKernelPiS_i
.visible .entry _Z22treeRowReductionKernelPiS_i(
	.param .u64 .ptr .align 1 _Z22treeRowReductionKernelPiS_i_param_0,
	.param .u64 .ptr .align 1 _Z22treeRowReductionKernelPiS_i_param_1,
	.param .u32 _Z22treeRowReductionKernelPiS_i_param_2
)
{
	.reg .pred 	%p<5>;
	.reg .b32 	%r<19>;
	.reg .b64 	%rd<9>;

	ld.param.u64 	%rd2, [_Z22treeRowReductionKernelPiS_i_param_0];
	ld.param.u64 	%rd1, [_Z22treeRowReductionKernelPiS_i_param_1];
	ld.param.u32 	%r7, [_Z22treeRowReductionKernelPiS_i_param_2];
	cvta.to.global.u64 	%rd3, %rd2;
	mov.u32 	%r1, %ctaid.x;
	mov.u32 	%r2, %tid.x;
	mad.lo.s32 	%r8, %r7, %r1, %r2;
	mul.wide.s32 	%rd4, %r8, 4;
	add.s64 	%rd5, %rd3, %rd4;
	ld.global.u32 	%r9, [%rd5];
	shl.b32 	%r10, %r2, 2;
	mov.u32 	%r11, sdata;
	add.s32 	%r3, %r11, %r10;
	st.shared.u32 	[%r3], %r9;
	bar.sync 	0;
	mov.u32 	%r18, %ntid.x;
	setp.lt.u32 	%p1, %r18, 2;
	@%p1 bra 	$L__BB1_4;
$L__BB1_1:
	shr.u32 	%r6, %r18, 1;
	setp.ge.u32 	%p2, %r2, %r6;
	@%p2 bra 	$L__BB1_3;
	shl.b32 	%r12, %r6, 2;
	add.s32 	%r13, %r3, %r12;
	ld.shared.u32 	%r14, [%r13];
	ld.shared.u32 	%r15, [%r3];
	add.s32 	%r16, %r15, %r14;
	st.shared.u32 	[%r3], %r16;
$L__BB1_3:
	bar.sync 	0;
	setp.gt.u32 	%p3, %r18, 3;
	mov.u32 	%r18, %r6;
	@%p3 bra 	$L__BB1_1;
$L__BB1_4:
	setp.ne.s32 	%p4, %r2, 0;
	@%p4 bra 	$L__BB1_6;
	ld.shared.u32 	%r17, [sdata];
	cvta.to.global.u64 	%rd6, %rd1;
	mul.wide.u32 	%rd7, %r1, 4;
	add.s64 	%rd8, %rd6, %rd7;
	st.global.u32 	[%rd8], %r17;
$L__BB1_6:
	ret;

}
	// .globl	_Z27matrixVectorKernelOptimizedPiS_S_ii
.visible .entry _Z27matrixVectorKernelOptimizedPiS_S_ii(
	.param .u64 .ptr .align 1 _Z27matrixVectorKernelOptimizedPiS_S_ii_param_0,
	.param .u64 .ptr .align 1 _Z27matrixVectorKernelOptimizedPiS_S_ii_param_1,
	.param .u64 .ptr .align 1 _Z27matrixVectorKernelOptimizedPiS_S_ii_param_2,
	.param .u32 _Z27matrixVectorKernelOptimizedPiS_S_ii_param_3,
	.param .u32 _Z27matrixVectorKernelOptimizedPiS_S_ii_param_4
)
{
	.reg .pred 	%p<12>;
	.reg .b32 	%r<169>;
	.reg .b64 	%rd<20>;

	ld.param.u64 	%rd5, [_Z27matrixVectorKernelOptimizedPiS_S_ii_param_0];
	ld.param.u64 	%rd3, [_Z27matrixVectorKernelOptimizedPiS_S_ii_param_1];
	ld.param.u64 	%rd4, [_Z27matrixVectorKernelOptimizedPiS_S_ii_param_2];
	ld.param.u32 	%r42, [_Z27matrixVectorKernelOptimizedPiS_S_ii_param_3];
	ld.param.u32 	%r43, [_Z27matrixVectorKernelOptimizedPiS_S_ii_param_4];
	cvta.to.global.u64 	%rd1, %rd5;
	mov.u32 	%r44, %ctaid.x;
	mov.u32 	%r45, %ntid.x;
	mov.u32 	%r1, %tid.x;
	mad.lo.s32 	%r2, %r44, %r45, %r1;
	setp.ge.u32 	%p1, %r1, %r43;
	@%p1 bra 	$L__BB2_2;
	cvta.to.global.u64 	%rd6, %rd3;
	mul.wide.u32 	%rd7, %r1, 4;
	add.s64 	%rd8, %rd6, %rd7;
	ld.global.u32 	%r46, [%rd8];
	shl.b32 	%r47, %r1, 2;
	mov.u32 	%r48, s_v;
	add.s32 	%r49, %r48, %r47;
	st.shared.u32 	[%r49], %r46;
$L__BB2_2:
	bar.sync 	0;
	setp.ge.s32 	%p2, %r2, %r42;
	@%p2 bra 	$L__BB2_17;
	setp.lt.s32 	%p3, %r43, 1;
	mov.b32 	%r168, 0;
	@%p3 bra 	$L__BB2_16;
	mul.lo.s32 	%r3, %r43, %r2;
	and.b32  	%r4, %r43, 15;
	setp.lt.u32 	%p4, %r43, 16;
	mov.b32 	%r159, 0;
	mov.u32 	%r168, %r159;
	@%p4 bra 	$L__BB2_7;
	and.b32  	%r159, %r43, 2147483632;
	neg.s32 	%r153, %r159;
	mov.u32 	%r55, s_v;
	add.s32 	%r151, %r55, 32;
	add.s64 	%rd2, %rd1, 32;
	mov.b32 	%r168, 0;
	mov.u32 	%r152, %r3;
$L__BB2_6:
	.pragma "nounroll";
	mul.wide.s32 	%rd9, %r152, 4;
	add.s64 	%rd10, %rd2, %rd9;
	ld.global.u32 	%r56, [%rd10+-32];
	ld.shared.v4.u32 	{%r57, %r58, %r59, %r60}, [%r151+-32];
	mad.lo.s32 	%r61, %r57, %r56, %r168;
	ld.global.u32 	%r62, [%rd10+-28];
	mad.lo.s32 	%r63, %r58, %r62, %r61;
	ld.global.u32 	%r64, [%rd10+-24];
	mad.lo.s32 	%r65, %r59, %r64, %r63;
	ld.global.u32 	%r66, [%rd10+-20];
	mad.lo.s32 	%r67, %r60, %r66, %r65;
	ld.global.u32 	%r68, [%rd10+-16];
	ld.shared.v4.u32 	{%r69, %r70, %r71, %r72}, [%r151+-16];
	mad.lo.s32 	%r73, %r69, %r68, %r67;
	ld.global.u32 	%r74, [%rd10+-12];
	mad.lo.s32 	%r75, %r70, %r74, %r73;
	ld.global.u32 	%r76, [%rd10+-8];
	mad.lo.s32 	%r77, %r71, %r76, %r75;
	ld.global.u32 	%r78, [%rd10+-4];
	mad.lo.s32 	%r79, %r72, %r78, %r77;
	ld.global.u32 	%r80, [%rd10];
	ld.shared.v4.u32 	{%r81, %r82, %r83, %r84}, [%r151];
	mad.lo.s32 	%r85, %r81, %r80, %r79;
	ld.global.u32 	%r86, [%rd10+4];
	mad.lo.s32 	%r87, %r82, %r86, %r85;
	ld.global.u32 	%r88, [%rd10+8];
	mad.lo.s32 	%r89, %r83, %r88, %r87;
	ld.global.u32 	%r90, [%rd10+12];
	mad.lo.s32 	%r91, %r84, %r90, %r89;
	ld.global.u32 	%r92, [%rd10+16];
	ld.shared.v4.u32 	{%r93, %r94, %r95, %r96}, [%r151+16];
	mad.lo.s32 	%r97, %r93, %r92, %r91;
	ld.global.u32 	%r98, [%rd10+20];
	mad.lo.s32 	%r99, %r94, %r98, %r97;
	ld.global.u32 	%r100, [%rd10+24];
	mad.lo.s32 	%r101, %r95, %r100, %r99;
	ld.global.u32 	%r102, [%rd10+28];
	mad.lo.s32 	%r168, %r96, %r102, %r101;
	add.s32 	%r153, %r153, 16;
	add.s32 	%r152, %r152, 16;
	add.s32 	%r151, %r151, 64;
	setp.ne.s32 	%p5, %r153, 0;
	@%p5 bra 	$L__BB2_6;
$L__BB2_7:
	setp.eq.s32 	%p6, %r4, 0;
	@%p6 bra 	$L__BB2_16;
	and.b32  	%r18, %r43, 7;
	setp.lt.u32 	%p7, %r4, 8;
	@%p7 bra 	$L__BB2_10;
	add.s32 	%r104, %r159, %r3;
	mul.wide.s32 	%rd11, %r104, 4;
	add.s64 	%rd12, %rd1, %rd11;
	ld.global.u32 	%r105, [%rd12];
	shl.b32 	%r106, %r159, 2;
	mov.u32 	%r107, s_v;
	add.s32 	%r108, %r107, %r106;
	ld.shared.u32 	%r109, [%r108];
	mad.lo.s32 	%r110, %r109, %r105, %r168;
	ld.global.u32 	%r111, [%rd12+4];
	ld.shared.u32 	%r112, [%r108+4];
	mad.lo.s32 	%r113, %r112, %r111, %r110;
	ld.global.u32 	%r114, [%rd12+8];
	ld.shared.u32 	%r115, [%r108+8];
	mad.lo.s32 	%r116, %r115, %r114, %r113;
	ld.global.u32 	%r117, [%rd12+12];
	ld.shared.u32 	%r118, [%r108+12];
	mad.lo.s32 	%r119, %r118, %r117, %r116;
	ld.global.u32 	%r120, [%rd12+16];
	ld.shared.u32 	%r121, [%r108+16];
	mad.lo.s32 	%r122, %r121, %r120, %r119;
	ld.global.u32 	%r123, [%rd12+20];
	ld.shared.u32 	%r124, [%r108+20];
	mad.lo.s32 	%r125, %r124, %r123, %r122;
	ld.global.u32 	%r126, [%rd12+24];
	ld.shared.u32 	%r127, [%r108+24];
	mad.lo.s32 	%r128, %r127, %r126, %r125;
	ld.global.u32 	%r129, [%rd12+28];
	ld.shared.u32 	%r130, [%r108+28];
	mad.lo.s32 	%r168, %r130, %r129, %r128;
	add.s32 	%r159, %r159, 8;
$L__BB2_10:
	setp.eq.s32 	%p8, %r18, 0;
	@%p8 bra 	$L__BB2_16;
	and.b32  	%r24, %r43, 3;
	setp.lt.u32 	%p9, %r18, 4;
	@%p9 bra 	$L__BB2_13;
	add.s32 	%r132, %r159, %r3;
	mul.wide.s32 	%rd13, %r132, 4;
	add.s64 	%rd14, %rd1, %rd13;
	ld.global.u32 	%r133, [%rd14];
	shl.b32 	%r134, %r159, 2;
	mov.u32 	%r135, s_v;
	add.s32 	%r136, %r135, %r134;
	ld.shared.u32 	%r137, [%r136];
	mad.lo.s32 	%r138, %r137, %r133, %r168;
	ld.global.u32 	%r139, [%rd14+4];
	ld.shared.u32 	%r140, [%r136+4];
	mad.lo.s32 	%r141, %r140, %r139, %r138;
	ld.global.u32 	%r142, [%rd14+8];
	ld.shared.u32 	%r143, [%r136+8];
	mad.lo.s32 	%r144, %r143, %r142, %r141;
	ld.global.u32 	%r145, [%rd14+12];
	ld.shared.u32 	%r146, [%r136+12];
	mad.lo.s32 	%r168, %r146, %r145, %r144;
	add.s32 	%r159, %r159, 4;
$L__BB2_13:
	setp.eq.s32 	%p10, %r24, 0;
	@%p10 bra 	$L__BB2_16;
	shl.b32 	%r147, %r159, 2;
	mov.u32 	%r148, s_v;
	add.s32 	%r166, %r148, %r147;
	add.s32 	%r165, %r159, %r3;
	neg.s32 	%r164, %r24;
$L__BB2_15:
	.pragma "nounroll";
	mul.wide.s32 	%rd15, %r165, 4;
	add.s64 	%rd16, %rd1, %rd15;
	ld.global.u32 	%r149, [%rd16];
	ld.shared.u32 	%r150, [%r166];
	mad.lo.s32 	%r168, %r150, %r149, %r168;
	add.s32 	%r166, %r166, 4;
	add.s32 	%r165, %r165, 1;
	add.s32 	%r164, %r164, 1;
	setp.ne.s32 	%p11, %r164, 0;
	@%p11 bra 	$L__BB2_15;
$L__BB2_16:
	cvta.to.global.u64 	%rd17, %rd4;
	mul.wide.s32 	%rd18, %r2, 4;
	add.s64 	%rd19, %rd17, %rd18;
	st.global.u32 	[%rd19], %r168;
$L__BB2_17:
	ret;

}


// ===== COMPILED SASS (sm_100) =====

	.target	sm_100

	.elftype	@"ET_EXEC"


//--------------------- .note.nv.tkinfo           --------------------------
	.section	.note.nv.tkinfo,"",@"SHT_NOTE"
	.sectionflags	@"SHF_NOTE_NV_TKINFO"
	.tkinfo
        /*0018*/ 	.word	0x00000002
        /*0030*/ 	.string	""
        /*0030*/ 	.string	"ptxas"
        /*0030*/ 	.string	"Cuda compilation tools, release 13.0, V13.0.88"
        /*0030*/ 	.string	"Build cuda_13.0.r13.0/compiler.36424714_0"
        /*0030*/ 	.string	"-arch sm_100 -m 64 "



//--------------------- .note.nv.cuinfo           --------------------------
	.section	.note.nv.cuinfo,"",@"SHT_NOTE"
	.sectionflags	@"SHF_NOTE_NV_CUINFO"
        /*0018*/ 	.short	0x0002
        /*001a*/ 	.short	0x0064
        /*001c*/ 	.short	0x0082
	.zero		2


//--------------------- .nv.info                  --------------------------
	.section	.nv.info,"",@"SHT_CUDA_INFO"
	.align	4


	//----- nvinfo : EIATTR_REGCOUNT
	.align		4
        /*0000*/ 	.byte	0x04, 0x2f
        /*0002*/ 	.short	(.L_1 - .L_0)
	.align		4
.L_0:
        /*0004*/ 	.word	index@(_Z18matrixVectorKernelPiS_S_ii)
        /*0008*/ 	.word	0x0000000e


	//----- nvinfo : EIATTR_FRAME_SIZE
	.align		4
.L_1:
        /*000c*/ 	.byte	0x04, 0x11
        /*000e*/ 	.short	(.L_3 - .L_2)
	.align		4
.L_2:
        /*0010*/ 	.word	index@(_Z18matrixVectorKernelPiS_S_ii)
        /*0014*/ 	.word	0x00000000


	//----- nvinfo : EIATTR_REGCOUNT
	.align		4
.L_3:
        /*0018*/ 	.byte	0x04, 0x2f
        /*001a*/ 	.short	(.L_5 - .L_4)
	.align		4
.L_4:
        /*001c*/ 	.word	index@(_Z22treeRowReductionKernelPiS_i)
        /*0020*/ 	.word	0x0000000b


	//----- nvinfo : EIATTR_FRAME_SIZE
	.align		4
.L_5:
        /*0024*/ 	.byte	0x04, 0x11
        /*0026*/ 	.short	(.L_7 - .L_6)
	.align		4
.L_6:
        /*0028*/ 	.word	index@(_Z22treeRowReductionKernelPiS_i)
        /*002c*/ 	.word	0x00000000


	//----- nvinfo : EIATTR_REGCOUNT
	.align		4
.L_7:
        /*0030*/ 	.byte	0x04, 0x2f
        /*0032*/ 	.short	(.L_9 - .L_8)
	.align		4
.L_8:
        /*0034*/ 	.word	index@(_Z27matrixVectorKernelOptimizedPiS_S_ii)
        /*0038*/ 	.word	0x00000020


	//----- nvinfo : EIATTR_FRAME_SIZE
	.align		4
.L_9:
        /*003c*/ 	.byte	0x04, 0x11
        /*003e*/ 	.short	(.L_11 - .L_10)
	.align		4
.L_10:
        /*0040*/ 	.word	index@(_Z27matrixVectorKernelOptimizedPiS_S_ii)
        /*0044*/ 	.word	0x00000000


	//----- nvinfo : EIATTR_MIN_STACK_SIZE
	.align		4
.L_11:
        /*0048*/ 	.byte	0x04, 0x12
        /*004a*/ 	.short	(.L_13 - .L_12)
	.align		4
.L_12:
        /*004c*/ 	.word	index@(_Z27matrixVectorKernelOptimizedPiS_S_ii)
        /*0050*/ 	.word	0x00000000


	//----- nvinfo : EIATTR_MIN_STACK_SIZE
	.align		4
.L_13:
        /*0054*/ 	.byte	0x04, 0x12
        /*0056*/ 	.short	(.L_15 - .L_14)
	.align		4
.L_14:
        /*0058*/ 	.word	index@(_Z22treeRowReductionKernelPiS_i)
        /*005c*/ 	.word	0x00000000


	//----- nvinfo : EIATTR_MIN_STACK_SIZE
	.align		4
.L_15:
        /*0060*/ 	.byte	0x04, 0x12
        /*0062*/ 	.short	(.L_17 - .L_16)
	.align		4
.L_16:
        /*0064*/ 	.word	index@(_Z18matrixVectorKernelPiS_S_ii)
        /*0068*/ 	.word	0x00000000
.L_17:


//--------------------- .nv.compat                --------------------------
	.section	.nv.compat,"",@"SHT_CUDA_COMPAT_INFO"
	.align	4
        /*0000*/ 	.byte	0x02, 0x09, 0x00, 0x00, 0x02, 0x02, 0x01, 0x00, 0x02, 0x05, 0x05, 0x00, 0x03, 0x07, 0x01, 0x01
        /*0010*/ 	.byte	0x02, 0x03, 0x00, 0x00, 0x02, 0x06, 0x01, 0x00, 0x04, 0x0b, 0x08, 0x00, 0x09, 0x00, 0x00, 0x00
        /*0020*/ 	.byte	0x00, 0x00, 0x00, 0x00


//--------------------- .nv.info._Z27matrixVectorKernelOptimizedPiS_S_ii --------------------------
	.section	.nv.info._Z27matrixVectorKernelOptimizedPiS_S_ii,"",@"SHT_CUDA_INFO"
	.sectionflags	@""
	.align	4


	//----- nvinfo : EIATTR_CUDA_API_VERSION
	.align		4
        /*0000*/ 	.byte	0x04, 0x37
        /*0002*/ 	.short	(.L_19 - .L_18)
.L_18:
        /*0004*/ 	.word	0x00000082


	//----- nvinfo : EIATTR_KPARAM_INFO
	.align		4
.L_19:
        /*0008*/ 	.byte	0x04, 0x17
        /*000a*/ 	.short	(.L_21 - .L_20)
.L_20:
        /*000c*/ 	.word	0x00000000
        /*0010*/ 	.short	0x0004
        /*0012*/ 	.short	0x001c
        /*0014*/ 	.byte	0x00, 0xf0, 0x11, 0x00


	//----- nvinfo : EIATTR_KPARAM_INFO
	.align		4
.L_21:
        /*0018*/ 	.byte	0x04, 0x17
        /*001a*/ 	.short	(.L_23 - .L_22)
.L_22:
        /*001c*/ 	.word	0x00000000
        /*0020*/ 	.short	0x0003
        /*0022*/ 	.short	0x0018
        /*0024*/ 	.byte	0x00, 0xf0, 0x11, 0x00


	//----- nvinfo : EIATTR_KPARAM_INFO
	.align		4
.L_23:
        /*0028*/ 	.byte	0x04, 0x17
        /*002a*/ 	.short	(.L_25 - .L_24)
.L_24:
        /*002c*/ 	.word	0x00000000
        /*0030*/ 	.short	0x0002
        /*0032*/ 	.short	0x0010
        /*0034*/ 	.byte	0x00, 0xf5, 0x21, 0x00


	//----- nvinfo : EIATTR_KPARAM_INFO
	.align		4
.L_25:
        /*0038*/ 	.byte	0x04, 0x17
        /*003a*/ 	.short	(.L_27 - .L_26)
.L_26:
        /*003c*/ 	.word	0x00000000
        /*0040*/ 	.short	0x0001
        /*0042*/ 	.short	0x0008
        /*0044*/ 	.byte	0x00, 0xf5, 0x21, 0x00


	//----- nvinfo : EIATTR_KPARAM_INFO
	.align		4
.L_27:
        /*0048*/ 	.byte	0x04, 0x17
        /*004a*/ 	.short	(.L_29 - .L_28)
.L_28:
        /*004c*/ 	.word	0x00000000
        /*0050*/ 	.short	0x0000
        /*0052*/ 	.short	0x0000
        /*0054*/ 	.byte	0x00, 0xf5, 0x21, 0x00


	//----- nvinfo : EIATTR_SPARSE_MMA_MASK
	.align		4
.L_29:
        /*0058*/ 	.byte	0x03, 0x50
        /*005a*/ 	.short	0x0000


	//----- nvinfo : EIATTR_MAXREG_COUNT
	.align		4
        /*005c*/ 	.byte	0x03, 0x1b
        /*005e*/ 	.short	0x00ff


	//----- nvinfo : EIATTR_NUM_BARRIERS
	.align		4
        /*0060*/ 	.byte	0x02, 0x4c
        /*0062*/ 	.byte	0x01
	.zero		1


	//----- nvinfo : EIATTR_MERCURY_ISA_VERSION
	.align		4
        /*0064*/ 	.byte	0x03, 0x5f
        /*0066*/ 	.short	0x0101


	//----- nvinfo : EIATTR_VRC_CTA_INIT_COUNT
	.align		4
        /*0068*/ 	.byte	0x02, 0x4a
	.zero		1
	.zero		1


	//----- nvinfo : EIATTR_EXIT_INSTR_OFFSETS
	.align		4
        /*006c*/ 	.byte	0x04, 0x1c
        /*006e*/ 	.short	(.L_31 - .L_30)


	//   ....[0]....
.L_30:
        /*0070*/ 	.word	0x00000130


	//   ....[1]....
        /*0074*/ 	.word	0x000009e0


	//----- nvinfo : EIATTR_CBANK_PARAM_SIZE
	.align		4
.L_31:
        /*0078*/ 	.byte	0x03, 0x19
        /*007a*/ 	.short	0x0020


	//----- nvinfo : EIATTR_PARAM_CBANK
	.align		4
        /*007c*/ 	.byte	0x04, 0x0a
        /*007e*/ 	.short	(.L_33 - .L_32)
	.align		4
.L_32:
        /*0080*/ 	.word	index@(.nv.constant0._Z27matrixVectorKernelOptimizedPiS_S_ii)
        /*0084*/ 	.short	0x0380
        /*0086*/ 	.short	0x0020


	//----- nvinfo : EIATTR_SW_WAR
	.align		4
.L_33:
        /*0088*/ 	.byte	0x04, 0x36
        /*008a*/ 	.short	(.L_35 - .L_34)
.L_34:
        /*008c*/ 	.word	0x00000008
.L_35:


//--------------------- .nv.info._Z22treeRowReductionKernelPiS_i --------------------------
	.section	.nv.info._Z22treeRowReductionKernelPiS_i,"",@"SHT_CUDA_INFO"
	.sectionflags	@""
	.align	4


	//----- nvinfo : EIATTR_CUDA_API_VERSION
	.align		4
        /*0000*/ 	.byte	0x04, 0x37
        /*0002*/ 	.short	(.L_37 - .L_36)
.L_36:
        /*0004*/ 	.word	0x00000082


	//----- nvinfo : EIATTR_KPARAM_INFO
	.align		4
.L_37:
        /*0008*/ 	.byte	0x04, 0x17
        /*000a*/ 	.short	(.L_39 - .L_38)
.L_38:
        /*000c*/ 	.word	0x00000000
        /*0010*/ 	.short	0x0002
        /*0012*/ 	.short	0x0010
        /*0014*/ 	.byte	0x00, 0xf0, 0x11, 0x00


	//----- nvinfo : EIATTR_KPARAM_INFO
	.align		4
.L_39:
        /*0018*/ 	.byte	0x04, 0x17
        /*001a*/ 	.short	(.L_41 - .L_40)
.L_40:
        /*001c*/ 	.word	0x00000000
        /*0020*/ 	.short	0x0001
        /*0022*/ 	.short	0x0008
        /*0024*/ 	.byte	0x00, 0xf5, 0x21, 0x00


	//----- nvinfo : EIATTR_KPARAM_INFO
	.align		4
.L_41:
        /*0028*/ 	.byte	0x04, 0x17
        /*002a*/ 	.short	(.L_43 - .L_42)
.L_42:
        /*002c*/ 	.word	0x00000000
        /*0030*/ 	.short	0x0000
        /*0032*/ 	.short	0x0000
        /*0034*/ 	.byte	0x00, 0xf5, 0x21, 0x00


	//----- nvinfo : EIATTR_SPARSE_MMA_MASK
	.align		4
.L_43:
        /*0038*/ 	.byte	0x03, 0x50
        /*003a*/ 	.short	0x0000


	//----- nvinfo : EIATTR_MAXREG_COUNT
	.align		4
        /*003c*/ 	.byte	0x03, 0x1b
        /*003e*/ 	.short	0x00ff


	//----- nvinfo : EIATTR_NUM_BARRIERS
	.align		4
        /*0040*/ 	.byte	0x02, 0x4c
        /*0042*/ 	.byte	0x01
	.zero		1


	//----- nvinfo : EIATTR_MERCURY_ISA_VERSION
	.align		4
        /*0044*/ 	.byte	0x03, 0x5f
        /*0046*/ 	.short	0x0101


	//----- nvinfo : EIATTR_VRC_CTA_INIT_COUNT
	.align		4
        /*0048*/ 	.byte	0x02, 0x4a
	.zero		1
	.zero		1


	//----- nvinfo : EIATTR_EXIT_INSTR_OFFSETS
	.align		4
        /*004c*/ 	.byte	0x04, 0x1c
        /*004e*/ 	.short	(.L_45 - .L_44)


	//   ....[0]....
.L_44:
        /*0050*/ 	.word	0x000001f0


	//   ....[1]....
        /*0054*/ 	.word	0x00000270


	//----- nvinfo : EIATTR_CBANK_PARAM_SIZE
	.align		4
.L_45:
        /*0058*/ 	.byte	0x03, 0x19
        /*005a*/ 	.short	0x0014


	//----- nvinfo : EIATTR_PARAM_CBANK
	.align		4
        /*005c*/ 	.byte	0x04, 0x0a
        /*005e*/ 	.short	(.L_47 - .L_46)
	.align		4
.L_46:
        /*0060*/ 	.word	index@(.nv.constant0._Z22treeRowReductionKernelPiS_i)
        /*0064*/ 	.short	0x0380
        /*0066*/ 	.short	0x0014


	//----- nvinfo : EIATTR_SW_WAR
	.align		4
.L_47:
        /*0068*/ 	.byte	0x04, 0x36
        /*006a*/ 	.short	(.L_49 - .L_48)
.L_48:
        /*006c*/ 	.word	0x00000008
.L_49:


//--------------------- .nv.info._Z18matrixVectorKernelPiS_S_ii --------------------------
	.section	.nv.info._Z18matrixVectorKernelPiS_S_ii,"",@"SHT_CUDA_INFO"
	.sectionflags	@""
	.align	4


	//----- nvinfo : EIATTR_CUDA_API_VERSION
	.align		4
        /*0000*/ 	.byte	0x04, 0x37
        /*0002*/ 	.short	(.L_51 - .L_50)
.L_50:
        /*0004*/ 	.word	0x00000082


	//----- nvinfo : EIATTR_KPARAM_INFO
	.align		4
.L_51:
        /*0008*/ 	.byte	0x04, 0x17
        /*000a*/ 	.short	(.L_53 - .L_52)
.L_52:
        /*000c*/ 	.word	0x00000000
        /*0010*/ 	.short	0x0004
        /*0012*/ 	.short	0x001c
        /*0014*/ 	.byte	0x00, 0xf0, 0x11, 0x00


	//----- nvinfo : EIATTR_KPARAM_INFO
	.align		4
.L_53:
        /*0018*/ 	.byte	0x04, 0x17
        /*001a*/ 	.short	(.L_55 - .L_54)
.L_54:
        /*001c*/ 	.word	0x00000000
        /*0020*/ 	.short	0x0003
        /*0022*/ 	.short	0x0018
        /*0024*/ 	.byte	0x00, 0xf0, 0x11, 0x00


	//----- nvinfo : EIATTR_KPARAM_INFO
	.align		4
.L_55:
        /*0028*/ 	.byte	0x04, 0x17
        /*002a*/ 	.short	(.L_57 - .L_56)
.L_56:
        /*002c*/ 	.word	0x00000000
        /*0030*/ 	.short	0x0002
        /*0032*/ 	.short	0x0010
        /*0034*/ 	.byte	0x00, 0xf5, 0x21, 0x00


	//----- nvinfo : EIATTR_KPARAM_INFO
	.align		4
.L_57:
        /*0038*/ 	.byte	0x04, 0x17
        /*003a*/ 	.short	(.L_59 - .L_58)
.L_58:
        /*003c*/ 	.word	0x00000000
        /*0040*/ 	.short	0x0001
        /*0042*/ 	.short	0x0008
        /*0044*/ 	.byte	0x00, 0xf5, 0x21, 0x00


	//----- nvinfo : EIATTR_KPARAM_INFO
	.align		4
.L_59:
        /*0048*/ 	.byte	0x04, 0x17
        /*004a*/ 	.short	(.L_61 - .L_60)
.L_60:
        /*004c*/ 	.word	0x00000000
        /*0050*/ 	.short	0x0000
        /*0052*/ 	.short	0x0000
        /*0054*/ 	.byte	0x00, 0xf5, 0x21, 0x00


	//----- nvinfo : EIATTR_SPARSE_MMA_MASK
	.align		4
.L_61:
        /*0058*/ 	.byte	0x03, 0x50
        /*005a*/ 	.short	0x0000


	//----- nvinfo : EIATTR_MAXREG_COUNT
	.align		4
        /*005c*/ 	.byte	0x03, 0x1b
        /*005e*/ 	.short	0x00ff


	//----- nvinfo : EIATTR_NUM_BARRIERS
	.align		4
        /*0060*/ 	.byte	0x02, 0x4c
        /*0062*/ 	.byte	0x01
	.zero		1


	//----- nvinfo : EIATTR_MERCURY_ISA_VERSION
	.align		4
        /*0064*/ 	.byte	0x03, 0x5f
        /*0066*/ 	.short	0x0101


	//----- nvinfo : EIATTR_VRC_CTA_INIT_COUNT
	.align		4
        /*0068*/ 	.byte	0x02, 0x4a
	.zero		1
	.zero		1


	//----- nvinfo : EIATTR_EXIT_INSTR_OFFSETS
	.align		4
        /*006c*/ 	.byte	0x04, 0x1c
        /*006e*/ 	.short	(.L_63 - .L_62)


	//   ....[0]....
.L_62:
        /*0070*/ 	.word	0x000001b0


	//   ....[1]....
        /*0074*/ 	.word	0x00000220


	//----- nvinfo : EIATTR_CBANK_PARAM_SIZE
	.align		4
.L_63:
        /*0078*/ 	.byte	0x03, 0x19
        /*007a*/ 	.short	0x0020


	//----- nvinfo : EIATTR_PARAM_CBANK
	.align		4
        /*007c*/ 	.byte	0x04, 0x0a
        /*007e*/ 	.short	(.L_65 - .L_64)
	.align		4
.L_64:
        /*0080*/ 	.word	index@(.nv.constant0._Z18matrixVectorKernelPiS_S_ii)
        /*0084*/ 	.short	0x0380
        /*0086*/ 	.short	0x0020


	//----- nvinfo : EIATTR_SW_WAR
	.align		4
.L_65:
        /*0088*/ 	.byte	0x04, 0x36
        /*008a*/ 	.short	(.L_67 - .L_66)
.L_66:
        /*008c*/ 	.word	0x00000008
.L_67:


//--------------------- .nv.callgraph             --------------------------
	.section	.nv.callgraph,"",@"SHT_CUDA_CALLGRAPH"
	.align	4
	.sectionentsize	8
	.align		4
        /*0000*/ 	.word	0x00000000
	.align		4
        /*0004*/ 	.word	0xffffffff
	.align		4
        /*0008*/ 	.word	0x00000000
	.align		4
        /*000c*/ 	.word	0xfffffffe
	.align		4
        /*0010*/ 	.word	0x00000000
	.align		4
        /*0014*/ 	.word	0xfffffffd
	.align		4
        /*0018*/ 	.word	0x00000000
	.align		4
        /*001c*/ 	.word	0xfffffffc


//--------------------- .text._Z27matrixVectorKernelOptimizedPiS_S_ii --------------------------
	.section	.text._Z27matrixVectorKernelOptimizedPiS_S_ii,"ax",@progbits
	.align	128
        .global         _Z27matrixVectorKernelOptimizedPiS_S_ii
        .type           _Z27matrixVectorKernelOptimizedPiS_S_ii,@function
        .size           _Z27matrixVectorKernelOptimizedPiS_S_ii,(.L_x_11 - _Z27matrixVectorKernelOptimizedPiS_S_ii)
        .other          _Z27matrixVectorKernelOptimizedPiS_S_ii,@"STO_CUDA_ENTRY STV_DEFAULT"
_Z27matrixVectorKernelOptimizedPiS_S_ii:
.text._Z27matrixVectorKernelOptimizedPiS_S_ii:
[----:B------:R-:W-:Y:S01]  /*0000*/  LDC R1, c[0x0][0x37c] ;  /* 0x0000df00ff017b82 */ /* 0x000fe20000000800 */
[----:B------:R-:W0:Y:S01]  /*0010*/  S2R R7, SR_TID.X ;  /* 0x0000000000077919 */ /* 0x000e220000002100 */
[----:B------:R-:W0:Y:S01]  /*0020*/  LDCU UR12, c[0x0][0x39c] ;  /* 0x00007380ff0c77ac */ /* 0x000e220008000800 */
[----:B------:R-:W1:Y:S05]  /*0030*/  LDCU.64 UR10, c[0x0][0x358] ;  /* 0x00006b00ff0a77ac */ /* 0x000e6a0008000a00 */
[----:B------:R-:W2:Y:S01]  /*0040*/  S2UR UR4, SR_CTAID.X ;  /* 0x00000000000479c3 */ /* 0x000ea20000002500 */
[----:B------:R-:W3:Y:S01]  /*0050*/  LDCU UR5, c[0x0][0x398] ;  /* 0x00007300ff0577ac */ /* 0x000ee20008000800 */
[----:B0-----:R-:W-:-:S13]  /*0060*/  ISETP.GE.U32.AND P0, PT, R7, UR12, PT ;  /* 0x0000000c07007c0c */ /* 0x001fda000bf06070 */
[----:B------:R-:W0:Y:S02]  /*0070*/  @!P0 LDC.64 R2, c[0x0][0x388] ;  /* 0x0000e200ff028b82 */ /* 0x000e240000000a00 */
[----:B0-----:R-:W-:-:S06]  /*0080*/  @!P0 IMAD.WIDE.U32 R2, R7, 0x4, R2 ;  /* 0x0000000407028825 */ /* 0x001fcc00078e0002 */
[----:B-1----:R-:W4:Y:S01]  /*0090*/  @!P0 LDG.E R2, desc[UR10][R2.64] ;  /* 0x0000000a02028981 */ /* 0x002f22000c1e1900 */
[----:B------:R-:W2:Y:S01]  /*00a0*/  LDC R6, c[0x0][0x360] ;  /* 0x0000d800ff067b82 */ /* 0x000ea20000000800 */
[----:B------:R-:W-:Y:S01]  /*00b0*/  @!P0 MOV R0, 0x400 ;  /* 0x0000040000008802 */ /* 0x000fe20000000f00 */
[----:B------:R-:W0:Y:S03]  /*00c0*/  @!P0 S2R R5, SR_CgaCtaId ;  /* 0x0000000000058919 */ /* 0x000e260000008800 */
[----:B0-----:R-:W-:Y:S01]  /*00d0*/  @!P0 LEA R4, R5, R0, 0x18 ;  /* 0x0000000005048211 */ /* 0x001fe200078ec0ff */
[----:B--2---:R-:W-:-:S03]  /*00e0*/  IMAD R0, R6, UR4, R7 ;  /* 0x0000000406007c24 */ /* 0x004fc6000f8e0207 */
[----:B------:R-:W-:Y:S02]  /*00f0*/  @!P0 LEA R5, R7, R4, 0x2 ;  /* 0x0000000407058211 */ /* 0x000fe400078e10ff */
[----:B---3--:R-:W-:-:S03]  /*0100*/  ISETP.GE.AND P1, PT, R0, UR5, PT ;  /* 0x0000000500007c0c */ /* 0x008fc6000bf26270 */
[----:B----4-:R0:W-:Y:S01]  /*0110*/  @!P0 STS [R5], R2 ;  /* 0x0000000205008388 */ /* 0x0101e20000000800 */
[----:B------:R-:W-:Y:S09]  /*0120*/  BAR.SYNC.DEFER_BLOCKING 0x0 ;  /* 0x0000000000007b1d */ /* 0x000ff20000010000 */
[----:B------:R-:W-:Y:S05]  /*0130*/  @P1 EXIT ;  /* 0x000000000000194d */ /* 0x000fea0003800000 */
[----:B------:R-:W-:Y:S01]  /*0140*/  UISETP.GE.AND UP0, UPT, UR12, 0x1, UPT ;  /* 0x000000010c00788c */ /* 0x000fe2000bf06270 */
[----:B------:R-:W-:-:S08]  /*0150*/  HFMA2 R15, -RZ, RZ, 0, 0 ;  /* 0x00000000ff0f7431 */ /* 0x000fd000000001ff */
[----:B------:R-:W-:Y:S05]  /*0160*/  BRA.U !UP0, `(.L_x_0) ;  /* 0x0000000908107547 */ /* 0x000fea000b800000 */
[----:B------:R-:W-:Y:S02]  /*0170*/  UISETP.GE.U32.AND UP1, UPT, UR12, 0x10, UPT ;  /* 0x000000100c00788c */ /* 0x000fe4000bf26070 */
[----:B------:R-:W-:Y:S01]  /*0180*/  IMAD R3, R0, UR12, RZ ;  /* 0x0000000c00037c24 */ /* 0x000fe2000f8e02ff */
[----:B------:R-:W-:Y:S01]  /*0190*/  ULOP3.LUT UR9, UR12, 0xf, URZ, 0xc0, !UPT ;  /* 0x0000000f0c097892 */ /* 0x000fe2000f8ec0ff */
[----:B------:R-:W-:Y:S01]  /*01a0*/  MOV R15, RZ ;  /* 0x000000ff000f7202 */ /* 0x000fe20000000f00 */
[----:B------:R-:W-:Y:S02]  /*01b0*/  UMOV UR4, URZ ;  /* 0x000000ff00047c82 */ /* 0x000fe40008000000 */
[----:B------:R-:W-:Y:S02]  /*01c0*/  UISETP.NE.AND UP0, UPT, UR9, URZ, UPT ;  /* 0x000000ff0900728c */ /* 0x000fe4000bf05270 */
[----:B------:R-:W-:Y:S09]  /*01d0*/  BRA.U !UP1, `(.L_x_1) ;  /* 0x0000000109dc7547 */ /* 0x000ff2000b800000 */
[----:B------:R-:W1:Y:S01]  /*01e0*/  S2UR UR8, SR_CgaCtaId ;  /* 0x00000000000879c3 */ /* 0x000e620000008800 */
[----:B------:R-:W2:Y:S01]  /*01f0*/  LDCU.64 UR6, c[0x0][0x380] ;  /* 0x00007000ff0677ac */ /* 0x000ea20008000a00 */
[----:B------:R-:W-:Y:S02]  /*0200*/  MOV R15, RZ ;  /* 0x000000ff000f7202 */ /* 0x000fe40000000f00 */
[----:B0-----:R-:W-:Y:S01]  /*0210*/  MOV R2, R3 ;  /* 0x0000000300027202 */ /* 0x001fe20000000f00 */
[----:B------:R-:W-:Y:S01]  /*0220*/  UMOV UR5, 0x400 ;  /* 0x0000040000057882 */ /* 0x000fe20000000000 */
[----:B------:R-:W-:Y:S02]  /*0230*/  ULOP3.LUT UR4, UR12, 0x7ffffff0, URZ, 0xc0, !UPT ;  /* 0x7ffffff00c047892 */ /* 0x000fe4000f8ec0ff */
[----:B--2---:R-:W-:-:S04]  /*0240*/  UIADD3 UR6, UP1, UPT, UR6, 0x20, URZ ;  /* 0x0000002006067890 */ /* 0x004fc8000ff3e0ff */
[----:B------:R-:W-:Y:S02]  /*0250*/  UIADD3.X UR7, UPT, UPT, URZ, UR7, URZ, UP1, !UPT ;  /* 0x00000007ff077290 */ /* 0x000fe40008ffe4ff */
[----:B-1----:R-:W-:Y:S02]  /*0260*/  ULEA UR5, UR8, UR5, 0x18 ;  /* 0x0000000508057291 */ /* 0x002fe4000f8ec0ff */
[----:B------:R-:W-:Y:S02]  /*0270*/  UIADD3 UR8, UPT, UPT, -UR4, URZ, URZ ;  /* 0x000000ff04087290 */ /* 0x000fe4000fffe1ff */
[----:B------:R-:W-:-:S12]  /*0280*/  UIADD3 UR5, UPT, UPT, UR5, 0x20, URZ ;  /* 0x0000002005057890 */ /* 0x000fd8000fffe0ff */
.L_x_2:
[----:B------:R-:W-:Y:S01]  /*0290*/  MOV R26, UR6 ;  /* 0x00000006001a7c02 */ /* 0x000fe20008000f00 */
[----:B------:R-:W0:Y:S01]  /*02a0*/  LDS.128 R8, [UR5+-0x20] ;  /* 0xffffe005ff087984 */ /* 0x000e220008000c00 */
[----:B------:R-:W-:-:S03]  /*02b0*/  MOV R27, UR7 ;  /* 0x00000007001b7c02 */ /* 0x000fc60008000f00 */
[----:B------:R-:W-:-:S05]  /*02c0*/  IMAD.WIDE R26, R2, 0x4, R26 ;  /* 0x00000004021a7825 */ /* 0x000fca00078e021a */
[----:B------:R-:W0:Y:S04]  /*02d0*/  LDG.E R4, desc[UR10][R26.64+-0x20] ;  /* 0xffffe00a1a047981 */ /* 0x000e28000c1e1900 */
[----:B------:R-:W2:Y:S04]  /*02e0*/  LDG.E R5, desc[UR10][R26.64+-0x1c] ;  /* 0xffffe40a1a057981 */ /* 0x000ea8000c1e1900 */
[----:B------:R-:W3:Y:S04]  /*02f0*/  LDG.E R29, desc[UR10][R26.64+-0x18] ;  /* 0xffffe80a1a1d7981 */ /* 0x000ee8000c1e1900 */
[----:B------:R-:W4:Y:S04]  /*0300*/  LDG.E R14, desc[UR10][R26.64+-0x14] ;  /* 0xffffec0a1a0e7981 */ /* 0x000f28000c1e1900 */
[----:B------:R-:W5:Y:S04]  /*0310*/  LDG.E R13, desc[UR10][R26.64+-0x10] ;  /* 0xfffff00a1a0d7981 */ /* 0x000f68000c1e1900 */
        /* <DEDUP_REMOVED lines=10> */
[----:B------:R-:W5:Y:S01]  /*03c0*/  LDG.E R24, desc[UR10][R26.64+0x1c] ;  /* 0x00001c0a1a187981 */ /* 0x000f62000c1e1900 */
[----:B------:R-:W-:Y:S01]  /*03d0*/  UIADD3 UR8, UPT, UPT, UR8, 0x10, URZ ;  /* 0x0000001008087890 */ /* 0x000fe2000fffe0ff */
[----:B------:R-:W-:-:S03]  /*03e0*/  IADD3 R2, PT, PT, R2, 0x10, RZ ;  /* 0x0000001002027810 */ /* 0x000fc60007ffe0ff */
[----:B------:R-:W-:Y:S01]  /*03f0*/  UISETP.NE.AND UP1, UPT, UR8, URZ, UPT ;  /* 0x000000ff0800728c */ /* 0x000fe2000bf25270 */
[----:B0-----:R-:W-:-:S04]  /*0400*/  IMAD R4, R4, R8, R15 ;  /* 0x0000000804047224 */ /* 0x001fc800078e020f */
[----:B--2---:R-:W-:Y:S02]  /*0410*/  IMAD R9, R9, R5, R4 ;  /* 0x0000000509097224 */ /* 0x004fe400078e0204 */
[----:B------:R-:W5:Y:S02]  /*0420*/  LDS.128 R4, [UR5+-0x10] ;  /* 0xfffff005ff047984 */ /* 0x000f640008000c00 */
[----:B---3--:R-:W-:-:S04]  /*0430*/  IMAD R9, R10, R29, R9 ;  /* 0x0000001d0a097224 */ /* 0x008fc800078e0209 */
[----:B----4-:R-:W-:Y:S02]  /*0440*/  IMAD R14, R11, R14, R9 ;  /* 0x0000000e0b0e7224 */ /* 0x010fe400078e0209 */
[----:B------:R-:W0:Y:S02]  /*0450*/  LDS.128 R8, [UR5] ;  /* 0x00000005ff087984 */ /* 0x000e240008000c00 */
[----:B-----5:R-:W-:-:S04]  /*0460*/  IMAD R4, R13, R4, R14 ;  /* 0x000000040d047224 */ /* 0x020fc800078e020e */
[----:B------:R-:W-:Y:S02]  /*0470*/  IMAD R4, R5, R12, R4 ;  /* 0x0000000c05047224 */ /* 0x000fe400078e0204 */
[----:B------:R-:W1:Y:S01]  /*0480*/  LDS.128 R12, [UR5+0x10] ;  /* 0x00001005ff0c7984 */ /* 0x000e620008000c00 */
[----:B------:R-:W-:Y:S01]  /*0490*/  UIADD3 UR5, UPT, UPT, UR5, 0x40, URZ ;  /* 0x0000004005057890 */ /* 0x000fe2000fffe0ff */
[----:B------:R-:W-:-:S04]  /*04a0*/  IMAD R4, R6, R17, R4 ;  /* 0x0000001106047224 */ /* 0x000fc800078e0204 */
[----:B------:R-:W-:-:S04]  /*04b0*/  IMAD R4, R7, R16, R4 ;  /* 0x0000001007047224 */ /* 0x000fc800078e0204 */
[----:B0-----:R-:W-:-:S04]  /*04c0*/  IMAD R4, R19, R8, R4 ;  /* 0x0000000813047224 */ /* 0x001fc800078e0204 */
[----:B------:R-:W-:-:S04]  /*04d0*/  IMAD R4, R9, R18, R4 ;  /* 0x0000001209047224 */ /* 0x000fc800078e0204 */
[----:B------:R-:W-:-:S04]  /*04e0*/  IMAD R4, R10, R21, R4 ;  /* 0x000000150a047224 */ /* 0x000fc800078e0204 */
[----:B------:R-:W-:-:S04]  /*04f0*/  IMAD R4, R11, R20, R4 ;  /* 0x000000140b047224 */ /* 0x000fc800078e0204 */
[----:B-1----:R-:W-:-:S04]  /*0500*/  IMAD R4, R23, R12, R4 ;  /* 0x0000000c17047224 */ /* 0x002fc800078e0204 */
[----:B------:R-:W-:-:S04]  /*0510*/  IMAD R4, R13, R22, R4 ;  /* 0x000000160d047224 */ /* 0x000fc800078e0204 */
[----:B------:R-:W-:-:S04]  /*0520*/  IMAD R4, R14, R25, R4 ;  /* 0x000000190e047224 */ /* 0x000fc800078e0204 */
[----:B------:R-:W-:Y:S01]  /*0530*/  IMAD R15, R15, R24, R4 ;  /* 0x000000180f0f7224 */ /* 0x000fe200078e0204 */
[----:B------:R-:W-:Y:S06]  /*0540*/  BRA.U UP1, `(.L_x_2) ;  /* 0xfffffffd01507547 */ /* 0x000fec000b83ffff */
.L_x_1:
[----:B------:R-:W-:Y:S05]  /*0550*/  BRA.U !UP0, `(.L_x_0) ;  /* 0x0000000508147547 */ /* 0x000fea000b800000 */
[----:B------:R-:W-:Y:S02]  /*0560*/  UISETP.GE.U32.AND UP0, UPT, UR9, 0x8, UPT ;  /* 0x000000080900788c */ /* 0x000fe4000bf06070 */
[----:B------:R-:W-:-:S04]  /*0570*/  ULOP3.LUT UR7, UR12, 0x7, URZ, 0xc0, !UPT ;  /* 0x000000070c077892 */ /* 0x000fc8000f8ec0ff */
[----:B------:R-:W-:-:S03]  /*0580*/  UISETP.NE.AND UP1, UPT, UR7, URZ, UPT ;  /* 0x000000ff0700728c */ /* 0x000fc6000bf25270 */
[----:B------:R-:W-:Y:S08]  /*0590*/  BRA.U !UP0, `(.L_x_3) ;  /* 0x0000000108687547 */ /* 0x000ff0000b800000 */
[----:B------:R-:W1:Y:S01]  /*05a0*/  LDC.64 R12, c[0x0][0x380] ;  /* 0x0000e000ff0c7b82 */ /* 0x000e620000000a00 */
[----:B0-----:R-:W-:-:S05]  /*05b0*/  IADD3 R5, PT, PT, R3, UR4, RZ ;  /* 0x0000000403057c10 */ /* 0x001fca000fffe0ff */
[----:B-1----:R-:W-:-:S05]  /*05c0*/  IMAD.WIDE R12, R5, 0x4, R12 ;  /* 0x00000004050c7825 */ /* 0x002fca00078e020c */
[----:B------:R-:W2:Y:S04]  /*05d0*/  LDG.E R2, desc[UR10][R12.64] ;  /* 0x0000000a0c027981 */ /* 0x000ea8000c1e1900 */
[----:B------:R-:W3:Y:S04]  /*05e0*/  LDG.E R14, desc[UR10][R12.64+0x4] ;  /* 0x0000040a0c0e7981 */ /* 0x000ee8000c1e1900 */
[----:B------:R-:W4:Y:S04]  /*05f0*/  LDG.E R16, desc[UR10][R12.64+0x8] ;  /* 0x0000080a0c107981 */ /* 0x000f28000c1e1900 */
[----:B------:R-:W5:Y:S04]  /*0600*/  LDG.E R17, desc[UR10][R12.64+0xc] ;  /* 0x00000c0a0c117981 */ /* 0x000f68000c1e1900 */
[----:B------:R-:W5:Y:S04]  /*0610*/  LDG.E R18, desc[UR10][R12.64+0x10] ;  /* 0x0000100a0c127981 */ /* 0x000f68000c1e1900 */
[----:B------:R-:W5:Y:S04]  /*0620*/  LDG.E R19, desc[UR10][R12.64+0x14] ;  /* 0x0000140a0c137981 */ /* 0x000f68000c1e1900 */
[----:B------:R-:W5:Y:S04]  /*0630*/  LDG.E R20, desc[UR10][R12.64+0x18] ;  /* 0x0000180a0c147981 */ /* 0x000f68000c1e1900 */
[----:B------:R-:W5:Y:S01]  /*0640*/  LDG.E R21, desc[UR10][R12.64+0x1c] ;  /* 0x00001c0a0c157981 */ /* 0x000f62000c1e1900 */
[----:B------:R-:W0:Y:S01]  /*0650*/  S2UR UR6, SR_CgaCtaId ;  /* 0x00000000000679c3 */ /* 0x000e220000008800 */
[----:B------:R-:W-:-:S02]  /*0660*/  UMOV UR5, 0x400 ;  /* 0x0000040000057882 */ /* 0x000fc40000000000 */
[----:B0-----:R-:W-:-:S04]  /*0670*/  ULEA UR5, UR6, UR5, 0x18 ;  /* 0x0000000506057291 */ /* 0x001fc8000f8ec0ff */
[----:B------:R-:W-:Y:S02]  /*0680*/  ULEA UR5, UR4, UR5, 0x2 ;  /* 0x0000000504057291 */ /* 0x000fe4000f8e10ff */
[----:B------:R-:W-:-:S07]  /*0690*/  UIADD3 UR4, UPT, UPT, UR4, 0x8, URZ ;  /* 0x0000000804047890 */ /* 0x000fce000fffe0ff */
[----:B------:R-:W2:Y:S04]  /*06a0*/  LDS.128 R8, [UR5] ;  /* 0x00000005ff087984 */ /* 0x000ea80008000c00 */
[----:B------:R-:W0:Y:S01]  /*06b0*/  LDS.128 R4, [UR5+0x10] ;  /* 0x00001005ff047984 */ /* 0x000e220008000c00 */
[----:B--2---:R-:W-:-:S04]  /*06c0*/  IMAD R2, R2, R8, R15 ;  /* 0x0000000802027224 */ /* 0x004fc800078e020f */
[----:B---3--:R-:W-:-:S04]  /*06d0*/  IMAD R9, R14, R9, R2 ;  /* 0x000000090e097224 */ /* 0x008fc800078e0202 */
[----:B----4-:R-:W-:-:S04]  /*06e0*/  IMAD R10, R16, R10, R9 ;  /* 0x0000000a100a7224 */ /* 0x010fc800078e0209 */
[----:B-----5:R-:W-:-:S04]  /*06f0*/  IMAD R11, R17, R11, R10 ;  /* 0x0000000b110b7224 */ /* 0x020fc800078e020a */
[----:B0-----:R-:W-:-:S04]  /*0700*/  IMAD R4, R18, R4, R11 ;  /* 0x0000000412047224 */ /* 0x001fc800078e020b */
[----:B------:R-:W-:-:S04]  /*0710*/  IMAD R5, R19, R5, R4 ;  /* 0x0000000513057224 */ /* 0x000fc800078e0204 */
[----:B------:R-:W-:-:S04]  /*0720*/  IMAD R6, R20, R6, R5 ;  /* 0x0000000614067224 */ /* 0x000fc800078e0205 */
[----:B------:R-:W-:-:S07]  /*0730*/  IMAD R15, R21, R7, R6 ;  /* 0x00000007150f7224 */ /* 0x000fce00078e0206 */
.L_x_3:
[----:B------:R-:W-:Y:S05]  /*0740*/  BRA.U !UP1, `(.L_x_0) ;  /* 0x0000000109987547 */ /* 0x000fea000b800000 */
[----:B------:R-:W-:Y:S02]  /*0750*/  UISETP.GE.U32.AND UP0, UPT, UR7, 0x4, UPT ;  /* 0x000000040700788c */ /* 0x000fe4000bf06070 */
[----:B------:R-:W-:-:S04]  /*0760*/  ULOP3.LUT UR5, UR12, 0x3, URZ, 0xc0, !UPT ;  /* 0x000000030c057892 */ /* 0x000fc8000f8ec0ff */
[----:B------:R-:W-:-:S03]  /*0770*/  UISETP.NE.AND UP1, UPT, UR5, URZ, UPT ;  /* 0x000000ff0500728c */ /* 0x000fc6000bf25270 */
[----:B------:R-:W-:Y:S08]  /*0780*/  BRA.U !UP0, `(.L_x_4) ;  /* 0x0000000108447547 */ /* 0x000ff0000b800000 */
[----:B0-----:R-:W0:Y:S01]  /*0790*/  LDC.64 R4, c[0x0][0x380] ;  /* 0x0000e000ff047b82 */ /* 0x001e220000000a00 */
[----:B------:R-:W-:-:S05]  /*07a0*/  IADD3 R9, PT, PT, R3, UR4, RZ ;  /* 0x0000000403097c10 */ /* 0x000fca000fffe0ff */
[----:B0-----:R-:W-:-:S05]  /*07b0*/  IMAD.WIDE R8, R9, 0x4, R4 ;  /* 0x0000000409087825 */ /* 0x001fca00078e0204 */
[----:B------:R-:W2:Y:S04]  /*07c0*/  LDG.E R2, desc[UR10][R8.64] ;  /* 0x0000000a08027981 */ /* 0x000ea8000c1e1900 */
[----:B------:R-:W3:Y:S04]  /*07d0*/  LDG.E R10, desc[UR10][R8.64+0x4] ;  /* 0x0000040a080a7981 */ /* 0x000ee8000c1e1900 */
[----:B------:R-:W4:Y:S04]  /*07e0*/  LDG.E R11, desc[UR10][R8.64+0x8] ;  /* 0x0000080a080b7981 */ /* 0x000f28000c1e1900 */
[----:B------:R-:W5:Y:S01]  /*07f0*/  LDG.E R12, desc[UR10][R8.64+0xc] ;  /* 0x00000c0a080c7981 */ /* 0x000f62000c1e1900 */
[----:B------:R-:W0:Y:S01]  /*0800*/  S2UR UR7, SR_CgaCtaId ;  /* 0x00000000000779c3 */ /* 0x000e220000008800 */
[----:B------:R-:W-:-:S02]  /*0810*/  UMOV UR6, 0x400 ;  /* 0x0000040000067882 */ /* 0x000fc40000000000 */
[----:B0-----:R-:W-:-:S04]  /*0820*/  ULEA UR6, UR7, UR6, 0x18 ;  /* 0x0000000607067291 */ /* 0x001fc8000f8ec0ff */
[----:B------:R-:W-:Y:S02]  /*0830*/  ULEA UR6, UR4, UR6, 0x2 ;  /* 0x0000000604067291 */ /* 0x000fe4000f8e10ff */
[----:B------:R-:W-:-:S07]  /*0840*/  UIADD3 UR4, UPT, UPT, UR4, 0x4, URZ ;  /* 0x0000000404047890 */ /* 0x000fce000fffe0ff */
[----:B------:R-:W2:Y:S02]  /*0850*/  LDS.128 R4, [UR6] ;  /* 0x00000006ff047984 */ /* 0x000ea40008000c00 */
[----:B--2---:R-:W-:-:S04]  /*0860*/  IMAD R2, R2, R4, R15 ;  /* 0x0000000402027224 */ /* 0x004fc800078e020f */
[----:B---3--:R-:W-:-:S04]  /*0870*/  IMAD R5, R10, R5, R2 ;  /* 0x000000050a057224 */ /* 0x008fc800078e0202 */
[----:B----4-:R-:W-:-:S04]  /*0880*/  IMAD R6, R11, R6, R5 ;  /* 0x000000060b067224 */ /* 0x010fc800078e0205 */
[----:B-----5:R-:W-:-:S07]  /*0890*/  IMAD R15, R12, R7, R6 ;  /* 0x000000070c0f7224 */ /* 0x020fce00078e0206 */
.L_x_4:
[----:B------:R-:W-:Y:S05]  /*08a0*/  BRA.U !UP1, `(.L_x_0) ;  /* 0x0000000109407547 */ /* 0x000fea000b800000 */
[----:B------:R-:W1:Y:S01]  /*08b0*/  S2UR UR7, SR_CgaCtaId ;  /* 0x00000000000779c3 */ /* 0x000e620000008800 */
[----:B------:R-:W-:Y:S01]  /*08c0*/  UMOV UR6, 0x400 ;  /* 0x0000040000067882 */ /* 0x000fe20000000000 */
[----:B------:R-:W-:-:S06]  /*08d0*/  IADD3 R7, PT, PT, R3, UR4, RZ ;  /* 0x0000000403077c10 */ /* 0x000fcc000fffe0ff */
[----:B0-----:R-:W0:Y:S01]  /*08e0*/  LDC.64 R4, c[0x0][0x380] ;  /* 0x0000e000ff047b82 */ /* 0x001e220000000a00 */
[----:B-1----:R-:W-:Y:S02]  /*08f0*/  ULEA UR7, UR7, UR6, 0x18 ;  /* 0x0000000607077291 */ /* 0x002fe4000f8ec0ff */
[----:B------:R-:W-:Y:S02]  /*0900*/  UIADD3 UR6, UPT, UPT, -UR5, URZ, URZ ;  /* 0x000000ff05067290 */ /* 0x000fe4000fffe1ff */
[----:B------:R-:W-:-:S12]  /*0910*/  ULEA UR5, UR4, UR7, 0x2 ;  /* 0x0000000704057291 */ /* 0x000fd8000f8e10ff */
.L_x_5:
[C---:B0-----:R-:W-:Y:S01]  /*0920*/  IMAD.WIDE R2, R7.reuse, 0x4, R4 ;  /* 0x0000000407027825 */ /* 0x041fe200078e0204 */
[----:B------:R-:W0:Y:S05]  /*0930*/  LDS R6, [UR5] ;  /* 0x00000005ff067984 */ /* 0x000e2a0008000800 */
[----:B------:R-:W0:Y:S01]  /*0940*/  LDG.E R2, desc[UR10][R2.64] ;  /* 0x0000000a02027981 */ /* 0x000e22000c1e1900 */
[----:B------:R-:W-:Y:S01]  /*0950*/  UIADD3 UR6, UPT, UPT, UR6, 0x1, URZ ;  /* 0x0000000106067890 */ /* 0x000fe2000fffe0ff */
[----:B------:R-:W-:Y:S01]  /*0960*/  IADD3 R7, PT, PT, R7, 0x1, RZ ;  /* 0x0000000107077810 */ /* 0x000fe20007ffe0ff */
[----:B------:R-:W-:Y:S02]  /*0970*/  UIADD3 UR5, UPT, UPT, UR5, 0x4, URZ ;  /* 0x0000000405057890 */ /* 0x000fe4000fffe0ff */
[----:B------:R-:W-:Y:S01]  /*0980*/  UISETP.NE.AND UP0, UPT, UR6, URZ, UPT ;  /* 0x000000ff0600728c */ /* 0x000fe2000bf05270 */
[----:B0-----:R-:W-:-:S08]  /*0990*/  IMAD R15, R2, R6, R15 ;  /* 0x00000006020f7224 */ /* 0x001fd000078e020f */
[----:B------:R-:W-:Y:S05]  /*09a0*/  BRA.U UP0, `(.L_x_5) ;  /* 0xfffffffd00dc7547 */ /* 0x000fea000b83ffff */
.L_x_0:
[----:B0-----:R-:W0:Y:S02]  /*09b0*/  LDC.64 R2, c[0x0][0x390] ;  /* 0x0000e400ff027b82 */ /* 0x001e240000000a00 */
[----:B0-----:R-:W-:-:S05]  /*09c0*/  IMAD.WIDE R2, R0, 0x4, R2 ;  /* 0x0000000400027825 */ /* 0x001fca00078e0202 */
[----:B------:R-:W-:Y:S01]  /*09d0*/  STG.E desc[UR10][R2.64], R15 ;  /* 0x0000000f02007986 */ /* 0x000fe2000c10190a */
[----:B------:R-:W-:Y:S05]  /*09e0*/  EXIT ;  /* 0x000000000000794d */ /* 0x000fea0003800000 */
.L_x_6:
[----:B------:R-:W-:-:S00]  /*09f0*/  BRA `(.L_x_6) ;  /* 0xfffffffc00fc7947 */ /* 0x000fc0000383ffff */
[----:B------:R-:W-:-:S00]  /*0a00*/  NOP ;  /* 0x0000000000007918 */ /* 0x000fc00000000000 */
[----:B------:R-:W-:-:S00]  /*0a10*/  NOP ;  /* 0x0000000000007918 */ /* 0x000fc00000000000 */
[----:B------:R-:W-:-:S00]  /*0a20*/  NOP ;  /* 0x0000000000007918 */ /* 0x000fc00000000000 */
[----:B------:R-:W-:-:S00]  /*0a30*/  NOP ;  /* 0x0000000000007918 */ /* 0x000fc00000000000 */
[----:B------:R-:W-:-:S00]  /*0a40*/  NOP ;  /* 0x0000000000007918 */ /* 0x000fc00000000000 */
[----:B------:R-:W-:-:S00]  /*0a50*/  NOP ;  /* 0x0000000000007918 */ /* 0x000fc00000000000 */
[----:B------:R-:W-:-:S00]  /*0a60*/  NOP ;  /* 0x0000000000007918 */ /* 0x000fc00000000000 */
[----:B------:R-:W-:-:S00]  /*0a70*/  NOP ;  /* 0x0000000000007918 */ /* 0x000fc00000000000 */
.L_x_11:


//--------------------- .text._Z22treeRowReductionKernelPiS_i --------------------------
	.section	.text._Z22treeRowReductionKernelPiS_i,"ax",@progbits
	.align	128
        .global         _Z22treeRowReductionKernelPiS_i
        .type           _Z22treeRowReductionKernelPiS_i,@function
        .size           _Z22treeRowReductionKernelPiS_i,(.L_x_12 - _Z22treeRowReductionKernelPiS_i)
        .other          _Z22treeRowReductionKernelPiS_i,@"STO_CUDA_ENTRY STV_DEFAULT"
_Z22treeRowReductionKernelPiS_i:
.text._Z22treeRowReductionKernelPiS_i:
[----:B------:R-:W-:Y:S01]  /*0000*/  LDC R1, c[0x0][0x37c] ;  /* 0x0000df00ff017b82 */ /* 0x000fe20000000800 */
[----:B------:R-:W0:Y:S07]  /*0010*/  S2R R7, SR_CTAID.X ;  /* 0x0000000000077919 */ /* 0x000e2e0000002500 */
[----:B------:R-:W1:Y:S01]  /*0020*/  LDC.64 R2, c[0x0][0x380] ;  /* 0x0000e000ff027b82 */ /* 0x000e620000000a00 */
[----:B------:R-:W0:Y:S01]  /*0030*/  LDCU UR4, c[0x0][0x390] ;  /* 0x00007200ff0477ac */ /* 0x000e220008000800 */
[----:B------:R-:W0:Y:S01]  /*0040*/  S2R R6, SR_TID.X ;  /* 0x0000000000067919 */ /* 0x000e220000002100 */
[----:B------:R-:W2:Y:S01]  /*0050*/  LDCU.64 UR6, c[0x0][0x358] ;  /* 0x00006b00ff0677ac */ /* 0x000ea20008000a00 */
[----:B0-----:R-:W-:-:S04]  /*0060*/  IMAD R5, R7, UR4, R6 ;  /* 0x0000000407057c24 */ /* 0x001fc8000f8e0206 */
[----:B-1----:R-:W-:-:S06]  /*0070*/  IMAD.WIDE R2, R5, 0x4, R2 ;  /* 0x0000000405027825 */ /* 0x002fcc00078e0202 */
[----:B--2---:R-:W2:Y:S01]  /*0080*/  LDG.E R2, desc[UR6][R2.64] ;  /* 0x0000000602027981 */ /* 0x004ea2000c1e1900 */
[----:B------:R-:W0:Y:S01]  /*0090*/  S2UR UR5, SR_CgaCtaId ;  /* 0x00000000000579c3 */ /* 0x000e220000008800 */
[----:B------:R-:W-:Y:S01]  /*00a0*/  UMOV UR4, 0x400 ;  /* 0x0000040000047882 */ /* 0x000fe20000000000 */
[----:B------:R-:W1:Y:S01]  /*00b0*/  LDCU UR8, c[0x0][0x360] ;  /* 0x00006c00ff0877ac */ /* 0x000e620008000800 */
[----:B------:R-:W-:Y:S01]  /*00c0*/  ISETP.NE.AND P0, PT, R6, RZ, PT ;  /* 0x000000ff0600720c */ /* 0x000fe20003f05270 */
[----:B-1----:R-:W-:Y:S02]  /*00d0*/  UISETP.GE.U32.AND UP0, UPT, UR8, 0x2, UPT ;  /* 0x000000020800788c */ /* 0x002fe4000bf06070 */
[----:B0-----:R-:W-:-:S06]  /*00e0*/  ULEA UR4, UR5, UR4, 0x18 ;  /* 0x0000000405047291 */ /* 0x001fcc000f8ec0ff */
[----:B------:R-:W-:-:S05]  /*00f0*/  LEA R5, R6, UR4, 0x2 ;  /* 0x0000000406057c11 */ /* 0x000fca000f8e10ff */
[----:B--2---:R0:W-:Y:S01]  /*0100*/  STS [R5], R2 ;  /* 0x0000000205007388 */ /* 0x0041e20000000800 */
[----:B------:R-:W-:Y:S06]  /*0110*/  BAR.SYNC.DEFER_BLOCKING 0x0 ;  /* 0x0000000000007b1d */ /* 0x000fec0000010000 */
[----:B------:R-:W-:Y:S05]  /*0120*/  BRA.U !UP0, `(.L_x_7) ;  /* 0x0000000108307547 */ /* 0x000fea000b800000 */
[----:B------:R-:W-:-:S07]  /*0130*/  IMAD.U32 R0, RZ, RZ, UR8 ;  /* 0x00000008ff007e24 */ /* 0x000fce000f8e00ff */
.L_x_8:
[----:B------:R-:W-:-:S04]  /*0140*/  SHF.R.U32.HI R8, RZ, 0x1, R0 ;  /* 0x00000001ff087819 */ /* 0x000fc80000011600 */
[----:B------:R-:W-:-:S13]  /*0150*/  ISETP.GE.U32.AND P1, PT, R6, R8, PT ;  /* 0x000000080600720c */ /* 0x000fda0003f26070 */
[----:B0-----:R-:W-:Y:S01]  /*0160*/  @!P1 IMAD R2, R8, 0x4, R5 ;  /* 0x0000000408029824 */ /* 0x001fe200078e0205 */
[----:B------:R-:W-:Y:S05]  /*0170*/  @!P1 LDS R3, [R5] ;  /* 0x0000000005039984 */ /* 0x000fea0000000800 */
[----:B------:R-:W0:Y:S02]  /*0180*/  @!P1 LDS R2, [R2] ;  /* 0x0000000002029984 */ /* 0x000e240000000800 */
[----:B0-----:R-:W-:-:S05]  /*0190*/  @!P1 IADD3 R4, PT, PT, R2, R3, RZ ;  /* 0x0000000302049210 */ /* 0x001fca0007ffe0ff */
[----:B------:R1:W-:Y:S01]  /*01a0*/  @!P1 STS [R5], R4 ;  /* 0x0000000405009388 */ /* 0x0003e20000000800 */
[----:B------:R-:W-:Y:S01]  /*01b0*/  BAR.SYNC.DEFER_BLOCKING 0x0 ;  /* 0x0000000000007b1d */ /* 0x000fe20000010000 */
[----:B------:R-:W-:Y:S01]  /*01c0*/  ISETP.GT.U32.AND P1, PT, R0, 0x3, PT ;  /* 0x000000030000780c */ /* 0x000fe20003f24070 */
[----:B------:R-:W-:-:S12]  /*01d0*/  IMAD.MOV.U32 R0, RZ, RZ, R8 ;  /* 0x000000ffff007224 */ /* 0x000fd800078e0008 */
[----:B-1----:R-:W-:Y:S05]  /*01e0*/  @P1 BRA `(.L_x_8) ;  /* 0xfffffffc00d41947 */ /* 0x002fea000383ffff */
.L_x_7:
[----:B------:R-:W-:Y:S05]  /*01f0*/  @P0 EXIT ;  /* 0x000000000000094d */ /* 0x000fea0003800000 */
[----:B------:R-:W1:Y:S01]  /*0200*/  S2UR UR5, SR_CgaCtaId ;  /* 0x00000000000579c3 */ /* 0x000e620000008800 */
[----:B------:R-:W-:-:S07]  /*0210*/  UMOV UR4, 0x400 ;  /* 0x0000040000047882 */ /* 0x000fce0000000000 */
[----:B0-----:R-:W0:Y:S01]  /*0220*/  LDC.64 R2, c[0x0][0x388] ;  /* 0x0000e200ff027b82 */ /* 0x001e220000000a00 */
[----:B-1----:R-:W-:Y:S01]  /*0230*/  ULEA UR4, UR5, UR4, 0x18 ;  /* 0x0000000405047291 */ /* 0x002fe2000f8ec0ff */
[----:B0-----:R-:W-:-:S08]  /*0240*/  IMAD.WIDE.U32 R2, R7, 0x4, R2 ;  /* 0x0000000407027825 */ /* 0x001fd000078e0002 */
[----:B------:R-:W0:Y:S04]  /*0250*/  LDS R5, [UR4] ;  /* 0x00000004ff057984 */ /* 0x000e280008000800 */
[----:B0-----:R-:W-:Y:S01]  /*0260*/  STG.E desc[UR6][R2.64], R5 ;  /* 0x0000000502007986 */ /* 0x001fe2000c101906 */
[----:B------:R-:W-:Y:S05]  /*0270*/  EXIT ;  /* 0x000000000000794d */ /* 0x000fea0003800000 */
.L_x_9:
        /* <DEDUP_REMOVED lines=16> */
.L_x_12:


//--------------------- .text._Z18matrixVectorKernelPiS_S_ii --------------------------
	.section	.text._Z18matrixVectorKernelPiS_S_ii,"ax",@progbits
	.align	128
        .global         _Z18matrixVectorKernelPiS_S_ii
        .type           _Z18matrixVectorKernelPiS_S_ii,@function
        .size           _Z18matrixVectorKernelPiS_S_ii,(.L_x_13 - _Z18matrixVectorKernelPiS_S_ii)
        .other          _Z18matrixVectorKernelPiS_S_ii,@"STO_CUDA_ENTRY STV_DEFAULT"
_Z18matrixVectorKernelPiS_S_ii:
.text._Z18matrixVectorKernelPiS_S_ii:
[----:B------:R-:W-:Y:S01]  /*0000*/  LDC R1, c[0x0][0x37c] ;  /* 0x0000df00ff017b82 */ /* 0x000fe20000000800 */
[----:B------:R-:W0:Y:S07]  /*0010*/  S2R R8, SR_TID.X ;  /* 0x0000000000087919 */ /* 0x000e2e0000002100 */
[----:B------:R-:W0:Y:S01]  /*0020*/  LDC R7, c[0x0][0x360] ;  /* 0x0000d800ff077b82 */ /* 0x000e220000000800 */
[----:B------:R-:W1:Y:S01]  /*0030*/  LDCU UR8, c[0x0][0x39c] ;  /* 0x00007380ff0877ac */ /* 0x000e620008000800 */
[----:B------:R-:W2:Y:S01]  /*0040*/  S2R R11, SR_TID.Y ;  /* 0x00000000000b7919 */ /* 0x000ea20000002200 */
[----:B------:R-:W3:Y:S05]  /*0050*/  LDCU.64 UR6, c[0x0][0x358] ;  /* 0x00006b00ff0677ac */ /* 0x000eea0008000a00 */
[----:B------:R-:W0:Y:S08]  /*0060*/  S2UR UR4, SR_CTAID.X ;  /* 0x00000000000479c3 */ /* 0x000e300000002500 */
[----:B------:R-:W2:Y:S08]  /*0070*/  S2UR UR5, SR_CTAID.Y ;  /* 0x00000000000579c3 */ /* 0x000eb00000002600 */
[----:B------:R-:W2:Y:S08]  /*0080*/  LDC R0, c[0x0][0x364] ;  /* 0x0000d900ff007b82 */ /* 0x000eb00000000800 */
[----:B------:R-:W4:Y:S01]  /*0090*/  LDC.64 R4, c[0x0][0x388] ;  /* 0x0000e200ff047b82 */ /* 0x000f220000000a00 */
[----:B0-----:R-:W-:-:S07]  /*00a0*/  IMAD R7, R7, UR4, R8 ;  /* 0x0000000407077c24 */ /* 0x001fce000f8e0208 */
[----:B------:R-:W0:Y:S01]  /*00b0*/  LDC.64 R2, c[0x0][0x380] ;  /* 0x0000e000ff027b82 */ /* 0x000e220000000a00 */
[----:B--2---:R-:W-:-:S04]  /*00c0*/  IMAD R0, R0, UR5, R11 ;  /* 0x0000000500007c24 */ /* 0x004fc8000f8e020b */
[----:B-1----:R-:W-:Y:S02]  /*00d0*/  IMAD R9, R7, UR8, R0 ;  /* 0x0000000807097c24 */ /* 0x002fe4000f8e0200 */
[----:B----4-:R-:W-:-:S06]  /*00e0*/  IMAD.WIDE.U32 R4, R0, 0x4, R4 ;  /* 0x0000000400047825 */ /* 0x010fcc00078e0004 */
[----:B---3--:R-:W2:Y:S01]  /*00f0*/  LDG.E R5, desc[UR6][R4.64] ;  /* 0x0000000604057981 */ /* 0x008ea2000c1e1900 */
[----:B0-----:R-:W-:-:S06]  /*0100*/  IMAD.WIDE R2, R9, 0x4, R2 ;  /* 0x0000000409027825 */ /* 0x001fcc00078e0202 */
[----:B------:R-:W2:Y:S01]  /*0110*/  LDG.E R2, desc[UR6][R2.64] ;  /* 0x0000000602027981 */ /* 0x000ea2000c1e1900 */
[----:B------:R-:W0:Y:S01]  /*0120*/  S2UR UR5, SR_CgaCtaId ;  /* 0x00000000000579c3 */ /* 0x000e220000008800 */
[----:B------:R-:W-:Y:S02]  /*0130*/  UMOV UR4, 0x400 ;  /* 0x0000040000047882 */ /* 0x000fe40000000000 */
[----:B0-----:R-:W-:-:S06]  /*0140*/  ULEA UR4, UR5, UR4, 0x18 ;  /* 0x0000000405047291 */ /* 0x001fcc000f8ec0ff */
[----:B------:R-:W-:-:S05]  /*0150*/  LEA R0, R7, UR4, 0x2 ;  /* 0x0000000407007c11 */ /* 0x000fca000f8e10ff */
[----:B------:R-:W2:Y:S01]  /*0160*/  LDS R6, [R0] ;  /* 0x0000000000067984 */ /* 0x000ea20000000800 */
[----:B------:R-:W-:Y:S01]  /*0170*/  LOP3.LUT P0, RZ, R8, R11, RZ, 0xfc, !PT ;  /* 0x0000000b08ff7212 */ /* 0x000fe2000780fcff */
[----:B--2---:R-:W-:-:S05]  /*0180*/  IMAD R9, R2, R5, R6 ;  /* 0x0000000502097224 */ /* 0x004fca00078e0206 */
[----:B------:R0:W-:Y:S01]  /*0190*/  ATOMS.ADD RZ, [R0], R9 ;  /* 0x0000000900ff738c */ /* 0x0001e20000000000 */
[----:B------:R-:W-:Y:S06]  /*01a0*/  BAR.SYNC.DEFER_BLOCKING 0x0 ;  /* 0x0000000000007b1d */ /* 0x000fec0000010000 */
[----:B------:R-:W-:Y:S05]  /*01b0*/  @P0 EXIT ;  /* 0x000000000000094d */ /* 0x000fea0003800000 */
[----:B------:R-:W1:Y:S01]  /*01c0*/  LDC.64 R2, c[0x0][0x390] ;  /* 0x0000e400ff027b82 */ /* 0x000e620000000a00 */
[----:B0-----:R-:W0:Y:S01]  /*01d0*/  LDS R0, [R0] ;  /* 0x0000000000007984 */ /* 0x001e220000000800 */
[----:B-1----:R-:W-:-:S05]  /*01e0*/  IMAD.WIDE R2, R7, 0x4, R2 ;  /* 0x0000000407027825 */ /* 0x002fca00078e0202 */
[----:B------:R-:W0:Y:S02]  /*01f0*/  LDG.E R5, desc[UR6][R2.64] ;  /* 0x0000000602057981 */ /* 0x000e24000c1e1900 */
[----:B0-----:R-:W-:-:S05]  /*0200*/  IADD3 R5, PT, PT, R0, R5, RZ ;  /* 0x0000000500057210 */ /* 0x001fca0007ffe0ff */
[----:B------:R-:W-:Y:S01]  /*0210*/  STG.E desc[UR6][R2.64], R5 ;  /* 0x0000000502007986 */ /* 0x000fe2000c101906 */
[----:B------:R-:W-:Y:S05]  /*0220*/  EXIT ;  /* 0x000000000000794d */ /* 0x000fea0003800000 */
.L_x_10:
        /* <DEDUP_REMOVED lines=13> */
.L_x_13:


//--------------------- .nv.shared._Z27matrixVectorKernelOptimizedPiS_S_ii --------------------------
	.section	.nv.shared._Z27matrixVectorKernelOptimizedPiS_S_ii,"aw",@nobits
	.sectionflags	@""
	.align	16
	.zero		1024


//--------------------- .nv.shared.reserved.0     --------------------------
	.section	.nv.shared.reserved.0,"aw",@nobits
	.weak		__nv_reservedSMEM_offset_0_alias
	.size		__nv_reservedSMEM_offset_0_alias, 0, 64
	.other		__nv_reservedSMEM_offset_0_alias,@"STO_CUDA_RESERVED_SHARED STV_DEFAULT"
__nv_reservedSMEM_offset_0_alias:
	.zero		0
	.zero		64


//--------------------- .nv.shared._Z22treeRowReductionKernelPiS_i --------------------------
	.section	.nv.shared._Z22treeRowReductionKernelPiS_i,"aw",@nobits
	.sectionflags	@""
	.align	16
	.zero		1024


//--------------------- .nv.shared._Z18matrixVectorKernelPiS_S_ii --------------------------
	.section	.nv.shared._Z18matrixVectorKernelPiS_S_ii,"aw",@nobits
	.sectionflags	@""
	.align	16
.nv.shared._Z18matrixVectorKernelPiS_S_ii:
	.zero		1072


//--------------------- .nv.constant0._Z27matrixVectorKernelOptimizedPiS_S_ii --------------------------
	.section	.nv.constant0._Z27matrixVectorKernelOptimizedPiS_S_ii,"a",@progbits
	.sectionflags	@""
	.align	4
.nv.constant0._Z27matrixVectorKernelOptimizedPiS_S_ii:
	.zero		928


//--------------------- .nv.constant0._Z22treeRowReductionKernelPiS_i --------------------------
	.section	.nv.constant0._Z22treeRowReductionKernelPiS_i,"a",@progbits
	.sectionflags	@""
	.align	4
.nv.constant0._Z22treeRowReductionKernelPiS_i:
	.zero		916


//--------------------- .nv.constant0._Z18matrixVectorKernelPiS_S_ii --------------------------
	.section	.nv.constant0._Z18matrixVectorKernelPiS_S_ii,"a",@progbits
	.sectionflags	@""
	.align	4
.nv.constant0._Z18matrixVectorKernelPiS_S_ii:
	.zero		928


//--------------------- SYMBOLS --------------------------

	.type		.nv.reservedSmem.offset0,@object
	.size		.nv.reservedSmem.offset0,0x4
	.type		.nv.reservedSmem.cap,@object
	.size		.nv.reservedSmem.cap,0x4
